//
// Generated by NVIDIA NVVM Compiler
//
// Compiler Build ID: CL-36424714
// Cuda compilation tools, release 13.0, V13.0.88
// Based on NVVM 20.0.0
//

.version 9.0
.target sm_100
.address_size 64

	// .globl	_Z8Kernel01iiiPfS_S_

.visible .entry _Z8Kernel01iiiPfS_S_(
	.param .u32 _Z8Kernel01iiiPfS_S__param_0,
	.param .u32 _Z8Kernel01iiiPfS_S__param_1,
	.param .u32 _Z8Kernel01iiiPfS_S__param_2,
	.param .u64 .ptr .align 1 _Z8Kernel01iiiPfS_S__param_3,
	.param .u64 .ptr .align 1 _Z8Kernel01iiiPfS_S__param_4,
	.param .u64 .ptr .align 1 _Z8Kernel01iiiPfS_S__param_5
)
{
	.reg .pred 	%p<13>;
	.reg .b32 	%r<41>;
	.reg .b32 	%f<68>;
	.reg .b64 	%rd<53>;

	ld.param.u32 	%r20, [_Z8Kernel01iiiPfS_S__param_0];
	ld.param.u32 	%r18, [_Z8Kernel01iiiPfS_S__param_1];
	ld.param.u32 	%r19, [_Z8Kernel01iiiPfS_S__param_2];
	ld.param.u64 	%rd7, [_Z8Kernel01iiiPfS_S__param_3];
	ld.param.u64 	%rd8, [_Z8Kernel01iiiPfS_S__param_4];
	ld.param.u64 	%rd6, [_Z8Kernel01iiiPfS_S__param_5];
	cvta.to.global.u64 	%rd1, %rd8;
	cvta.to.global.u64 	%rd2, %rd7;
	mov.u32 	%r21, %ctaid.y;
	mov.u32 	%r22, %ntid.y;
	mov.u32 	%r23, %tid.y;
	mad.lo.s32 	%r1, %r21, %r22, %r23;
	mov.u32 	%r24, %ctaid.x;
	mov.u32 	%r25, %ntid.x;
	mov.u32 	%r26, %tid.x;
	mad.lo.s32 	%r2, %r24, %r25, %r26;
	setp.ge.s32 	%p1, %r1, %r20;
	setp.ge.s32 	%p2, %r2, %r18;
	or.pred  	%p3, %p1, %p2;
	@%p3 bra 	$L__BB0_14;
	setp.lt.s32 	%p4, %r19, 1;
	mov.f32 	%f67, 0f00000000;
	@%p4 bra 	$L__BB0_13;
	mul.lo.s32 	%r3, %r19, %r1;
	and.b32  	%r4, %r19, 7;
	setp.lt.u32 	%p5, %r19, 8;
	mov.f32 	%f67, 0f00000000;
	mov.b32 	%r39, 0;
	@%p5 bra 	$L__BB0_5;
	and.b32  	%r39, %r19, 2147483640;
	neg.s32 	%r37, %r39;
	shl.b32 	%r7, %r18, 3;
	mul.wide.u32 	%rd9, %r3, 4;
	add.s64 	%rd10, %rd9, %rd2;
	add.s64 	%rd52, %rd10, 16;
	mov.f32 	%f67, 0f00000000;
	mul.wide.s32 	%rd13, %r18, 4;
	mov.u32 	%r36, %r2;
$L__BB0_4:
	.pragma "nounroll";
	ld.global.f32 	%f17, [%rd52+-16];
	mul.wide.s32 	%rd11, %r36, 4;
	add.s64 	%rd12, %rd1, %rd11;
	ld.global.f32 	%f18, [%rd12];
	fma.rn.f32 	%f19, %f17, %f18, %f67;
	ld.global.f32 	%f20, [%rd52+-12];
	add.s64 	%rd14, %rd12, %rd13;
	ld.global.f32 	%f21, [%rd14];
	fma.rn.f32 	%f22, %f20, %f21, %f19;
	ld.global.f32 	%f23, [%rd52+-8];
	add.s64 	%rd15, %rd14, %rd13;
	ld.global.f32 	%f24, [%rd15];
	fma.rn.f32 	%f25, %f23, %f24, %f22;
	ld.global.f32 	%f26, [%rd52+-4];
	add.s64 	%rd16, %rd15, %rd13;
	ld.global.f32 	%f27, [%rd16];
	fma.rn.f32 	%f28, %f26, %f27, %f25;
	ld.global.f32 	%f29, [%rd52];
	add.s64 	%rd17, %rd16, %rd13;
	ld.global.f32 	%f30, [%rd17];
	fma.rn.f32 	%f31, %f29, %f30, %f28;
	ld.global.f32 	%f32, [%rd52+4];
	add.s64 	%rd18, %rd17, %rd13;
	ld.global.f32 	%f33, [%rd18];
	fma.rn.f32 	%f34, %f32, %f33, %f31;
	ld.global.f32 	%f35, [%rd52+8];
	add.s64 	%rd19, %rd18, %rd13;
	ld.global.f32 	%f36, [%rd19];
	fma.rn.f32 	%f37, %f35, %f36, %f34;
	ld.global.f32 	%f38, [%rd52+12];
	add.s64 	%rd20, %rd19, %rd13;
	ld.global.f32 	%f39, [%rd20];
	fma.rn.f32 	%f67, %f38, %f39, %f37;
	add.s32 	%r37, %r37, 8;
	add.s32 	%r36, %r36, %r7;
	add.s64 	%rd52, %rd52, 32;
	setp.ne.s32 	%p6, %r37, 0;
	@%p6 bra 	$L__BB0_4;
$L__BB0_5:
	setp.eq.s32 	%p7, %r4, 0;
	@%p7 bra 	$L__BB0_13;
	and.b32  	%r13, %r19, 3;
	setp.lt.u32 	%p8, %r4, 4;
	@%p8 bra 	$L__BB0_8;
	add.s32 	%r28, %r39, %r3;
	mul.wide.u32 	%rd21, %r28, 4;
	add.s64 	%rd22, %rd2, %rd21;
	ld.global.f32 	%f41, [%rd22];
	mad.lo.s32 	%r29, %r39, %r18, %r2;
	mul.wide.s32 	%rd23, %r29, 4;
	add.s64 	%rd24, %rd1, %rd23;
	ld.global.f32 	%f42, [%rd24];
	fma.rn.f32 	%f43, %f41, %f42, %f67;
	cvt.u64.u32 	%rd25, %r3;
	cvt.u64.u32 	%rd26, %r39;
	add.s64 	%rd27, %rd26, %rd25;
	shl.b64 	%rd28, %rd27, 2;
	add.s64 	%rd29, %rd2, %rd28;
	ld.global.f32 	%f44, [%rd29+4];
	mul.wide.s32 	%rd30, %r18, 4;
	add.s64 	%rd31, %rd24, %rd30;
	ld.global.f32 	%f45, [%rd31];
	fma.rn.f32 	%f46, %f44, %f45, %f43;
	ld.global.f32 	%f47, [%rd29+8];
	add.s64 	%rd32, %rd31, %rd30;
	ld.global.f32 	%f48, [%rd32];
	fma.rn.f32 	%f49, %f47, %f48, %f46;
	ld.global.f32 	%f50, [%rd29+12];
	add.s64 	%rd33, %rd32, %rd30;
	ld.global.f32 	%f51, [%rd33];
	fma.rn.f32 	%f67, %f50, %f51, %f49;
	add.s32 	%r39, %r39, 4;
$L__BB0_8:
	setp.eq.s32 	%p9, %r13, 0;
	@%p9 bra 	$L__BB0_13;
	setp.eq.s32 	%p10, %r13, 1;
	@%p10 bra 	$L__BB0_11;
	add.s32 	%r30, %r39, %r3;
	mul.wide.u32 	%rd34, %r30, 4;
	add.s64 	%rd35, %rd2, %rd34;
	ld.global.f32 	%f53, [%rd35];
	mad.lo.s32 	%r31, %r39, %r18, %r2;
	mul.wide.s32 	%rd36, %r31, 4;
	add.s64 	%rd37, %rd1, %rd36;
	ld.global.f32 	%f54, [%rd37];
	fma.rn.f32 	%f55, %f53, %f54, %f67;
	cvt.u64.u32 	%rd38, %r3;
	cvt.u64.u32 	%rd39, %r39;
	add.s64 	%rd40, %rd39, %rd38;
	shl.b64 	%rd41, %rd40, 2;
	add.s64 	%rd42, %rd2, %rd41;
	ld.global.f32 	%f56, [%rd42+4];
	mul.wide.s32 	%rd43, %r18, 4;
	add.s64 	%rd44, %rd37, %rd43;
	ld.global.f32 	%f57, [%rd44];
	fma.rn.f32 	%f67, %f56, %f57, %f55;
	add.s32 	%r39, %r39, 2;
$L__BB0_11:
	and.b32  	%r32, %r19, 1;
	setp.eq.b32 	%p11, %r32, 1;
	not.pred 	%p12, %p11;
	@%p12 bra 	$L__BB0_13;
	add.s32 	%r33, %r39, %r3;
	mul.wide.u32 	%rd45, %r33, 4;
	add.s64 	%rd46, %rd2, %rd45;
	ld.global.f32 	%f58, [%rd46];
	mad.lo.s32 	%r34, %r39, %r18, %r2;
	mul.wide.s32 	%rd47, %r34, 4;
	add.s64 	%rd48, %rd1, %rd47;
	ld.global.f32 	%f59, [%rd48];
	fma.rn.f32 	%f67, %f58, %f59, %f67;
$L__BB0_13:
	mad.lo.s32 	%r35, %r18, %r1, %r2;
	cvta.to.global.u64 	%rd49, %rd6;
	mul.wide.s32 	%rd50, %r35, 4;
	add.s64 	%rd51, %rd49, %rd50;
	st.global.f32 	[%rd51], %f67;
$L__BB0_14:
	ret;

}


// ===== COMPILED SASS (sm_100) =====

	.target	sm_100

	.elftype	@"ET_EXEC"


//--------------------- .note.nv.tkinfo           --------------------------
	.section	.note.nv.tkinfo,"",@"SHT_NOTE"
	.sectionflags	@"SHF_NOTE_NV_TKINFO"
	.tkinfo
        /*0018*/ 	.word	0x00000002
        /*0030*/ 	.string	""
        /*0030*/ 	.string	"ptxas"
        /*0030*/ 	.string	"Cuda compilation tools, release 13.0, V13.0.88"
        /*0030*/ 	.string	"Build cuda_13.0.r13.0/compiler.36424714_0"
        /*0030*/ 	.string	"-arch sm_100 -m 64 "



//--------------------- .note.nv.cuinfo           --------------------------
	.section	.note.nv.cuinfo,"",@"SHT_NOTE"
	.sectionflags	@"SHF_NOTE_NV_CUINFO"
        /*0018*/ 	.short	0x0002
        /*001a*/ 	.short	0x0064
        /*001c*/ 	.short	0x0082
	.zero		2


//--------------------- .nv.info                  --------------------------
	.section	.nv.info,"",@"SHT_CUDA_INFO"
	.align	4


	//----- nvinfo : EIATTR_REGCOUNT
	.align		4
        /*0000*/ 	.byte	0x04, 0x2f
        /*0002*/ 	.short	(.L_1 - .L_0)
	.align		4
.L_0:
        /*0004*/ 	.word	index@(_Z8Kernel01iiiPfS_S_)
        /*0008*/ 	.word	0x00000020


	//----- nvinfo : EIATTR_FRAME_SIZE
	.align		4
.L_1:
        /*000c*/ 	.byte	0x04, 0x11
        /*000e*/ 	.short	(.L_3 - .L_2)
	.align		4
.L_2:
        /*0010*/ 	.word	index@(_Z8Kernel01iiiPfS_S_)
        /*0014*/ 	.word	0x00000000


	//----- nvinfo : EIATTR_MIN_STACK_SIZE
	.align		4
.L_3:
        /*0018*/ 	.byte	0x04, 0x12
        /*001a*/ 	.short	(.L_5 - .L_4)
	.align		4
.L_4:
        /*001c*/ 	.word	index@(_Z8Kernel01iiiPfS_S_)
        /*0020*/ 	.word	0x00000000
.L_5:


//--------------------- .nv.compat                --------------------------
	.section	.nv.compat,"",@"SHT_CUDA_COMPAT_INFO"
	.align	4
        /*0000*/ 	.byte	0x02, 0x09, 0x00, 0x00, 0x02, 0x02, 0x01, 0x00, 0x02, 0x05, 0x05, 0x00, 0x03, 0x07, 0x01, 0x01
        /*0010*/ 	.byte	0x02, 0x03, 0x00, 0x00, 0x02, 0x06, 0x01, 0x00, 0x04, 0x0b, 0x08, 0x00, 0x09, 0x00, 0x00, 0x00
        /*0020*/ 	.byte	0x00, 0x00, 0x00, 0x00


//--------------------- .nv.info._Z8Kernel01iiiPfS_S_ --------------------------
	.section	.nv.info._Z8Kernel01iiiPfS_S_,"",@"SHT_CUDA_INFO"
	.sectionflags	@""
	.align	4


	//----- nvinfo : EIATTR_CUDA_API_VERSION
	.align		4
        /*0000*/ 	.byte	0x04, 0x37
        /*0002*/ 	.short	(.L_7 - .L_6)
.L_6:
        /*0004*/ 	.word	0x00000082


	//----- nvinfo : EIATTR_KPARAM_INFO
	.align		4
.L_7:
        /*0008*/ 	.byte	0x04, 0x17
        /*000a*/ 	.short	(.L_9 - .L_8)
.L_8:
        /*000c*/ 	.word	0x00000000
        /*0010*/ 	.short	0x0005
        /*0012*/ 	.short	0x0020
        /*0014*/ 	.byte	0x00, 0xf5, 0x21, 0x00


	//----- nvinfo : EIATTR_KPARAM_INFO
	.align		4
.L_9:
        /*0018*/ 	.byte	0x04, 0x17
        /*001a*/ 	.short	(.L_11 - .L_10)
.L_10:
        /*001c*/ 	.word	0x00000000
        /*0020*/ 	.short	0x0004
        /*0022*/ 	.short	0x0018
        /*0024*/ 	.byte	0x00, 0xf5, 0x21, 0x00


	//----- nvinfo : EIATTR_KPARAM_INFO
	.align		4
.L_11:
        /*0028*/ 	.byte	0x04, 0x17
        /*002a*/ 	.short	(.L_13 - .L_12)
.L_12:
        /*002c*/ 	.word	0x00000000
        /*0030*/ 	.short	0x0003
        /*0032*/ 	.short	0x0010
        /*0034*/ 	.byte	0x00, 0xf5, 0x21, 0x00


	//----- nvinfo : EIATTR_KPARAM_INFO
	.align		4
.L_13:
        /*0038*/ 	.byte	0x04, 0x17
        /*003a*/ 	.short	(.L_15 - .L_14)
.L_14:
        /*003c*/ 	.word	0x00000000
        /*0040*/ 	.short	0x0002
        /*0042*/ 	.short	0x0008
        /*0044*/ 	.byte	0x00, 0xf0, 0x11, 0x00


	//----- nvinfo : EIATTR_KPARAM_INFO
	.align		4
.L_15:
        /*0048*/ 	.byte	0x04, 0x17
        /*004a*/ 	.short	(.L_17 - .L_16)
.L_16:
        /*004c*/ 	.word	0x00000000
        /*0050*/ 	.short	0x0001
        /*0052*/ 	.short	0x0004
        /*0054*/ 	.byte	0x00, 0xf0, 0x11, 0x00


	//----- nvinfo : EIATTR_KPARAM_INFO
	.align		4
.L_17:
        /*0058*/ 	.byte	0x04, 0x17
        /*005a*/ 	.short	(.L_19 - .L_18)
.L_18:
        /*005c*/ 	.word	0x00000000
        /*0060*/ 	.short	0x0000
        /*0062*/ 	.short	0x0000
        /*0064*/ 	.byte	0x00, 0xf0, 0x11, 0x00


	//----- nvinfo : EIATTR_SPARSE_MMA_MASK
	.align		4
.L_19:
        /*0068*/ 	.byte	0x03, 0x50
        /*006a*/ 	.short	0x0000


	//----- nvinfo : EIATTR_MAXREG_COUNT
	.align		4
        /*006c*/ 	.byte	0x03, 0x1b
        /*006e*/ 	.short	0x00ff


	//----- nvinfo : EIATTR_MERCURY_ISA_VERSION
	.align		4
        /*0070*/ 	.byte	0x03, 0x5f
        /*0072*/ 	.short	0x0101


	//----- nvinfo : EIATTR_VRC_CTA_INIT_COUNT
	.align		4
        /*0074*/ 	.byte	0x02, 0x4a
	.zero		1
	.zero		1


	//----- nvinfo : EIATTR_EXIT_INSTR_OFFSETS
	.align		4
        /*0078*/ 	.byte	0x04, 0x1c
        /*007a*/ 	.short	(.L_21 - .L_20)


	//   ....[0]....
.L_20:
        /*007c*/ 	.word	0x000000c0


	//   ....[1]....
        /*0080*/ 	.word	0x000008e0


	//----- nvinfo : EIATTR_CBANK_PARAM_SIZE
	.align		4
.L_21:
        /*0084*/ 	.byte	0x03, 0x19
        /*0086*/ 	.short	0x0028


	//----- nvinfo : EIATTR_PARAM_CBANK
	.align		4
        /*0088*/ 	.byte	0x04, 0x0a
        /*008a*/ 	.short	(.L_23 - .L_22)
	.align		4
.L_22:
        /*008c*/ 	.word	index@(.nv.constant0._Z8Kernel01iiiPfS_S_)
        /*0090*/ 	.short	0x0380
        /*0092*/ 	.short	0x0028


	//----- nvinfo : EIATTR_SW_WAR
	.align		4
.L_23:
        /*0094*/ 	.byte	0x04, 0x36
        /*0096*/ 	.short	(.L_25 - .L_24)
.L_24:
        /*0098*/ 	.word	0x00000008
.L_25:


//--------------------- .nv.callgraph             --------------------------
	.section	.nv.callgraph,"",@"SHT_CUDA_CALLGRAPH"
	.align	4
	.sectionentsize	8
	.align		4
        /*0000*/ 	.word	0x00000000
	.align		4
        /*0004*/ 	.word	0xffffffff
	.align		4
        /*0008*/ 	.word	0x00000000
	.align		4
        /*000c*/ 	.word	0xfffffffe
	.align		4
        /*0010*/ 	.word	0x00000000
	.align		4
        /*0014*/ 	.word	0xfffffffd
	.align		4
        /*0018*/ 	.word	0x00000000
	.align		4
        /*001c*/ 	.word	0xfffffffc


//--------------------- .text._Z8Kernel01iiiPfS_S_ --------------------------
	.section	.text._Z8Kernel01iiiPfS_S_,"ax",@progbits
	.align	128
        .global         _Z8Kernel01iiiPfS_S_
        .type           _Z8Kernel01iiiPfS_S_,@function
        .size           _Z8Kernel01iiiPfS_S_,(.L_x_5 - _Z8Kernel01iiiPfS_S_)
        .other          _Z8Kernel01iiiPfS_S_,@"STO_CUDA_ENTRY STV_DEFAULT"
_Z8Kernel01iiiPfS_S_:
.text._Z8Kernel01iiiPfS_S_:
[----:B------:R-:W-:Y:S01]  /*0000*/  LDC R1, c[0x0][0x37c] ;  /* 0x0000df00ff017b82 */ /* 0x000fe20000000800 */
[----:B------:R-:W0:Y:S07]  /*0010*/  S2R R5, SR_TID.X ;  /* 0x0000000000057919 */ /* 0x000e2e0000002100 */
[----:B------:R-:W1:Y:S01]  /*0020*/  LDC R19, c[0x0][0x364] ;  /* 0x0000d900ff137b82 */ /* 0x000e620000000800 */
[----:B------:R-:W1:Y:S07]  /*0030*/  S2R R4, SR_TID.Y ;  /* 0x0000000000047919 */ /* 0x000e6e0000002200 */
[----:B------:R-:W0:Y:S08]  /*0040*/  S2UR UR5, SR_CTAID.X ;  /* 0x00000000000579c3 */ /* 0x000e300000002500 */
[----:B------:R-:W0:Y:S08]  /*0050*/  LDC R0, c[0x0][0x360] ;  /* 0x0000d800ff007b82 */ /* 0x000e300000000800 */
[----:B------:R-:W1:Y:S08]  /*0060*/  S2UR UR4, SR_CTAID.Y ;  /* 0x00000000000479c3 */ /* 0x000e700000002600 */
[----:B------:R-:W2:Y:S01]  /*0070*/  LDC.64 R2, c[0x0][0x380] ;  /* 0x0000e000ff027b82 */ /* 0x000ea20000000a00 */
[----:B0-----:R-:W-:-:S02]  /*0080*/  IMAD R0, R0, UR5, R5 ;  /* 0x0000000500007c24 */ /* 0x001fc4000f8e0205 */
[----:B-1----:R-:W-:-:S03]  /*0090*/  IMAD R19, R19, UR4, R4 ;  /* 0x0000000413137c24 */ /* 0x002fc6000f8e0204 */
[----:B--2---:R-:W-:-:S04]  /*00a0*/  ISETP.GE.AND P0, PT, R0, R3, PT ;  /* 0x000000030000720c */ /* 0x004fc80003f06270 */
[----:B------:R-:W-:-:S13]  /*00b0*/  ISETP.GE.OR P0, PT, R19, R2, P0 ;  /* 0x000000021300720c */ /* 0x000fda0000706670 */
[----:B------:R-:W-:Y:S05]  /*00c0*/  @P0 EXIT ;  /* 0x000000000000094d */ /* 0x000fea0003800000 */
[----:B------:R-:W0:Y:S01]  /*00d0*/  LDC R2, c[0x0][0x388] ;  /* 0x0000e200ff027b82 */ /* 0x000e220000000800 */
[----:B------:R-:W1:Y:S01]  /*00e0*/  LDCU.64 UR4, c[0x0][0x358] ;  /* 0x00006b00ff0477ac */ /* 0x000e620008000a00 */
[----:B------:R-:W-:Y:S01]  /*00f0*/  HFMA2 R24, -RZ, RZ, 0, 0 ;  /* 0x00000000ff187431 */ /* 0x000fe200000001ff */
[----:B0-----:R-:W-:-:S13]  /*0100*/  ISETP.GE.AND P0, PT, R2, 0x1, PT ;  /* 0x000000010200780c */ /* 0x001fda0003f06270 */
[----:B-1----:R-:W-:Y:S05]  /*0110*/  @!P0 BRA `(.L_x_0) ;  /* 0x0000000400e08947 */ /* 0x002fea0003800000 */
[C---:B------:R-:W-:Y:S01]  /*0120*/  ISETP.GE.U32.AND P1, PT, R2.reuse, 0x8, PT ;  /* 0x000000080200780c */ /* 0x040fe20003f26070 */
[----:B------:R-:W-:Y:S01]  /*0130*/  IMAD R20, R19, R2, RZ ;  /* 0x0000000213147224 */ /* 0x000fe200078e02ff */
[----:B------:R-:W-:Y:S02]  /*0140*/  LOP3.LUT R27, R2, 0x7, RZ, 0xc0, !PT ;  /* 0x00000007021b7812 */ /* 0x000fe400078ec0ff */
[----:B------:R-:W-:Y:S02]  /*0150*/  MOV R24, RZ ;  /* 0x000000ff00187202 */ /* 0x000fe40000000f00 */
[----:B------:R-:W-:Y:S02]  /*0160*/  ISETP.NE.AND P0, PT, R27, RZ, PT ;  /* 0x000000ff1b00720c */ /* 0x000fe40003f05270 */
[----:B------:R-:W-:-:S05]  /*0170*/  MOV R21, RZ ;  /* 0x000000ff00157202 */ /* 0x000fca0000000f00 */
[----:B------:R-:W-:Y:S06]  /*0180*/  @!P1 BRA `(.L_x_1) ;  /* 0x0000000000c49947 */ /* 0x000fec0003800000 */
[----:B------:R-:W0:Y:S01]  /*0190*/  LDC.64 R4, c[0x0][0x390] ;  /* 0x0000e400ff047b82 */ /* 0x000e220000000a00 */
[----:B------:R-:W-:Y:S02]  /*01a0*/  LOP3.LUT R21, R2, 0x7ffffff8, RZ, 0xc0, !PT ;  /* 0x7ffffff802157812 */ /* 0x000fe400078ec0ff */
[----:B------:R-:W-:Y:S02]  /*01b0*/  MOV R24, RZ ;  /* 0x000000ff00187202 */ /* 0x000fe40000000f00 */
[----:B------:R-:W-:Y:S02]  /*01c0*/  MOV R18, R0 ;  /* 0x0000000000127202 */ /* 0x000fe40000000f00 */
[----:B------:R-:W-:Y:S01]  /*01d0*/  IADD3 R22, PT, PT, -R21, RZ, RZ ;  /* 0x000000ff15167210 */ /* 0x000fe20007ffe1ff */
[----:B0-----:R-:W-:-:S03]  /*01e0*/  IMAD.WIDE.U32 R4, R20, 0x4, R4 ;  /* 0x0000000414047825 */ /* 0x001fc600078e0004 */
[----:B------:R-:W-:-:S04]  /*01f0*/  IADD3 R6, P1, PT, R4, 0x10, RZ ;  /* 0x0000001004067810 */ /* 0x000fc80007f3e0ff */
[----:B------:R-:W-:-:S09]  /*0200*/  IADD3.X R7, PT, PT, RZ, R5, RZ, P1, !PT ;  /* 0x00000005ff077210 */ /* 0x000fd20000ffe4ff */
.L_x_2:
[----:B------:R-:W0:Y:S01]  /*0210*/  LDC.64 R16, c[0x0][0x398] ;  /* 0x0000e600ff107b82 */ /* 0x000e220000000a00 */
[----:B------:R-:W-:Y:S02]  /*0220*/  MOV R4, R6 ;  /* 0x0000000600047202 */ /* 0x000fe40000000f00 */
[----:B------:R-:W-:-:S05]  /*0230*/  MOV R5, R7 ;  /* 0x0000000700057202 */ /* 0x000fca0000000f00 */
[----:B------:R-:W2:Y:S04]  /*0240*/  LDG.E R25, desc[UR4][R4.64+-0x10] ;  /* 0xfffff00404197981 */ /* 0x000ea8000c1e1900 */
[----:B------:R-:W3:Y:S04]  /*0250*/  LDG.E R23, desc[UR4][R4.64+-0xc] ;  /* 0xfffff40404177981 */ /* 0x000ee8000c1e1900 */
[----:B------:R-:W4:Y:S04]  /*0260*/  LDG.E R29, desc[UR4][R4.64+-0x8] ;  /* 0xfffff804041d7981 */ /* 0x000f28000c1e1900 */
[----:B------:R-:W5:Y:S01]  /*0270*/  LDG.E R28, desc[UR4][R4.64+-0x4] ;  /* 0xfffffc04041c7981 */ /* 0x000f62000c1e1900 */
[----:B0-----:R-:W-:-:S05]  /*0280*/  IMAD.WIDE R16, R18, 0x4, R16 ;  /* 0x0000000412107825 */ /* 0x001fca00078e0210 */
[----:B------:R0:W2:Y:S01]  /*0290*/  LDG.E R26, desc[UR4][R16.64] ;  /* 0x00000004101a7981 */ /* 0x0000a2000c1e1900 */
[----:B------:R-:W-:-:S04]  /*02a0*/  IMAD.WIDE R14, R3, 0x4, R16 ;  /* 0x00000004030e7825 */ /* 0x000fc800078e0210 */
[C---:B------:R-:W-:Y:S02]  /*02b0*/  IMAD.WIDE R6, R3.reuse, 0x4, R14 ;  /* 0x0000000403067825 */ /* 0x040fe400078e020e */
[----:B------:R-:W3:Y:S02]  /*02c0*/  LDG.E R14, desc[UR4][R14.64] ;  /* 0x000000040e0e7981 */ /* 0x000ee4000c1e1900 */
[C---:B------:R-:W-:Y:S02]  /*02d0*/  IMAD.WIDE R10, R3.reuse, 0x4, R6 ;  /* 0x00000004030a7825 */ /* 0x040fe400078e0206 */
[----:B------:R-:W4:Y:S02]  /*02e0*/  LDG.E R6, desc[UR4][R6.64] ;  /* 0x0000000406067981 */ /* 0x000f24000c1e1900 */
[C---:B------:R-:W-:Y:S02]  /*02f0*/  IMAD.WIDE R8, R3.reuse, 0x4, R10 ;  /* 0x0000000403087825 */ /* 0x040fe400078e020a */
[----:B------:R-:W5:Y:S02]  /*0300*/  LDG.E R10, desc[UR4][R10.64] ;  /* 0x000000040a0a7981 */ /* 0x000f64000c1e1900 */
[----:B------:R-:W-:-:S02]  /*0310*/  IMAD.WIDE R12, R3, 0x4, R8 ;  /* 0x00000004030c7825 */ /* 0x000fc400078e0208 */
[----:B------:R-:W5:Y:S04]  /*0320*/  LDG.E R7, desc[UR4][R4.64] ;  /* 0x0000000404077981 */ /* 0x000f68000c1e1900 */
[----:B------:R-:W5:Y:S01]  /*0330*/  LDG.E R8, desc[UR4][R8.64] ;  /* 0x0000000408087981 */ /* 0x000f62000c1e1900 */
[----:B0-----:R-:W-:-:S03]  /*0340*/  IMAD.WIDE R16, R3, 0x4, R12 ;  /* 0x0000000403107825 */ /* 0x001fc600078e020c */
[----:B------:R-:W5:Y:S04]  /*0350*/  LDG.E R12, desc[UR4][R12.64] ;  /* 0x000000040c0c7981 */ /* 0x000f68000c1e1900 */
[----:B------:R-:W5:Y:S04]  /*0360*/  LDG.E R15, desc[UR4][R16.64] ;  /* 0x00000004100f7981 */ /* 0x000f68000c1e1900 */
[----:B------:R-:W5:Y:S04]  /*0370*/  LDG.E R9, desc[UR4][R4.64+0x4] ;  /* 0x0000040404097981 */ /* 0x000f68000c1e1900 */
[----:B------:R-:W5:Y:S01]  /*0380*/  LDG.E R11, desc[UR4][R4.64+0xc] ;  /* 0x00000c04040b7981 */ /* 0x000f62000c1e1900 */
[----:B--2---:R-:W-:Y:S01]  /*0390*/  FFMA R26, R25, R26, R24 ;  /* 0x0000001a191a7223 */ /* 0x004fe20000000018 */
[----:B------:R-:W-:-:S02]  /*03a0*/  IMAD.WIDE R24, R3, 0x4, R16 ;  /* 0x0000000403187825 */ /* 0x000fc400078e0210 */
[----:B------:R-:W2:Y:S04]  /*03b0*/  LDG.E R16, desc[UR4][R4.64+0x8] ;  /* 0x0000080404107981 */ /* 0x000ea8000c1e1900 */
[----:B------:R-:W2:Y:S01]  /*03c0*/  LDG.E R24, desc[UR4][R24.64] ;  /* 0x0000000418187981 */ /* 0x000ea2000c1e1900 */
[----:B---3--:R-:W-:Y:S01]  /*03d0*/  FFMA R14, R23, R14, R26 ;  /* 0x0000000e170e7223 */ /* 0x008fe2000000001a */
[----:B------:R-:W-:-:S03]  /*03e0*/  IADD3 R22, PT, PT, R22, 0x8, RZ ;  /* 0x0000000816167810 */ /* 0x000fc60007ffe0ff */
[----:B----4-:R-:W-:Y:S01]  /*03f0*/  FFMA R29, R29, R6, R14 ;  /* 0x000000061d1d7223 */ /* 0x010fe2000000000e */
[----:B------:R-:W-:-:S03]  /*0400*/  ISETP.NE.AND P1, PT, R22, RZ, PT ;  /* 0x000000ff1600720c */ /* 0x000fc60003f25270 */
[----:B-----5:R-:W-:Y:S01]  /*0410*/  FFMA R10, R28, R10, R29 ;  /* 0x0000000a1c0a7223 */ /* 0x020fe2000000001d */
[----:B------:R-:W-:-:S03]  /*0420*/  IADD3 R6, P2, PT, R4, 0x20, RZ ;  /* 0x0000002004067810 */ /* 0x000fc60007f5e0ff */
[----:B------:R-:W-:Y:S01]  /*0430*/  FFMA R8, R7, R8, R10 ;  /* 0x0000000807087223 */ /* 0x000fe2000000000a */
[----:B------:R-:W-:Y:S02]  /*0440*/  IADD3.X R7, PT, PT, RZ, R5, RZ, P2, !PT ;  /* 0x00000005ff077210 */ /* 0x000fe400017fe4ff */
[----:B------:R-:W-:Y:S01]  /*0450*/  LEA R18, R3, R18, 0x3 ;  /* 0x0000001203127211 */ /* 0x000fe200078e18ff */
[----:B------:R-:W-:-:S04]  /*0460*/  FFMA R9, R9, R12, R8 ;  /* 0x0000000c09097223 */ /* 0x000fc80000000008 */
[----:B--2---:R-:W-:-:S04]  /*0470*/  FFMA R16, R16, R15, R9 ;  /* 0x0000000f10107223 */ /* 0x004fc80000000009 */
[----:B------:R-:W-:Y:S01]  /*0480*/  FFMA R24, R11, R24, R16 ;  /* 0x000000180b187223 */ /* 0x000fe20000000010 */
[----:B------:R-:W-:Y:S06]  /*0490*/  @P1 BRA `(.L_x_2) ;  /* 0xfffffffc005c1947 */ /* 0x000fec000383ffff */
.L_x_1:
[----:B------:R-:W-:Y:S05]  /*04a0*/  @!P0 BRA `(.L_x_0) ;  /* 0x0000000000fc8947 */ /* 0x000fea0003800000 */
[----:B------:R-:W-:Y:S02]  /*04b0*/  ISETP.GE.U32.AND P1, PT, R27, 0x4, PT ;  /* 0x000000041b00780c */ /* 0x000fe40003f26070 */
[----:B------:R-:W-:-:S04]  /*04c0*/  LOP3.LUT R16, R2, 0x3, RZ, 0xc0, !PT ;  /* 0x0000000302107812 */ /* 0x000fc800078ec0ff */
[----:B------:R-:W-:-:S07]  /*04d0*/  ISETP.NE.AND P0, PT, R16, RZ, PT ;  /* 0x000000ff1000720c */ /* 0x000fce0003f05270 */
[----:B------:R-:W-:Y:S06]  /*04e0*/  @!P1 BRA `(.L_x_3) ;  /* 0x00000000006c9947 */ /* 0x000fec0003800000 */
[----:B------:R-:W0:Y:S01]  /*04f0*/  LDC.64 R6, c[0x0][0x398] ;  /* 0x0000e600ff067b82 */ /* 0x000e220000000a00 */
[----:B------:R-:W1:Y:S01]  /*0500*/  LDCU.64 UR6, c[0x0][0x390] ;  /* 0x00007200ff0677ac */ /* 0x000e620008000a00 */
[----:B------:R-:W-:Y:S01]  /*0510*/  IMAD R9, R21, R3, R0 ;  /* 0x0000000315097224 */ /* 0x000fe200078e0200 */
[CC--:B------:R-:W-:Y:S02]  /*0520*/  IADD3 R5, PT, PT, R20.reuse, R21.reuse, RZ ;  /* 0x0000001514057210 */ /* 0x0c0fe40007ffe0ff */
[----:B------:R-:W-:-:S03]  /*0530*/  IADD3 R10, P1, PT, R20, R21, RZ ;  /* 0x00000015140a7210 */ /* 0x000fc60007f3e0ff */
[----:B------:R-:W2:Y:S01]  /*0540*/  LDC.64 R14, c[0x0][0x390] ;  /* 0x0000e400ff0e7b82 */ /* 0x000ea20000000a00 */
[----:B0-----:R-:W-:-:S04]  /*0550*/  IMAD.WIDE R6, R9, 0x4, R6 ;  /* 0x0000000409067825 */ /* 0x001fc800078e0206 */
[----:B------:R-:W-:Y:S02]  /*0560*/  IMAD.WIDE R8, R3, 0x4, R6 ;  /* 0x0000000403087825 */ /* 0x000fe400078e0206 */
[----:B------:R-:W3:Y:S02]  /*0570*/  LDG.E R6, desc[UR4][R6.64] ;  /* 0x0000000406067981 */ /* 0x000ee4000c1e1900 */
[----:B--2---:R-:W-:Y:S01]  /*0580*/  IMAD.WIDE.U32 R14, R5, 0x4, R14 ;  /* 0x00000004050e7825 */ /* 0x004fe200078e000e */
[----:B------:R-:W-:Y:S02]  /*0590*/  IADD3.X R5, PT, PT, RZ, RZ, RZ, P1, !PT ;  /* 0x000000ffff057210 */ /* 0x000fe40000ffe4ff */
[----:B-1----:R-:W-:-:S03]  /*05a0*/  LEA R4, P1, R10, UR6, 0x2 ;  /* 0x000000060a047c11 */ /* 0x002fc6000f8210ff */
[----:B------:R-:W3:Y:S01]  /*05b0*/  LDG.E R15, desc[UR4][R14.64] ;  /* 0x000000040e0f7981 */ /* 0x000ee2000c1e1900 */
[----:B------:R-:W-:Y:S01]  /*05c0*/  LEA.HI.X R5, R10, UR7, R5, 0x2, P1 ;  /* 0x000000070a057c11 */ /* 0x000fe200088f1405 */
[C---:B------:R-:W-:Y:S02]  /*05d0*/  IMAD.WIDE R10, R3.reuse, 0x4, R8 ;  /* 0x00000004030a7825 */ /* 0x040fe400078e0208 */
[----:B------:R-:W2:Y:S04]  /*05e0*/  LDG.E R8, desc[UR4][R8.64] ;  /* 0x0000000408087981 */ /* 0x000ea8000c1e1900 */
[----:B------:R-:W2:Y:S01]  /*05f0*/  LDG.E R17, desc[UR4][R4.64+0x4] ;  /* 0x0000040404117981 */ /* 0x000ea2000c1e1900 */
[----:B------:R-:W-:-:S03]  /*0600*/  IMAD.WIDE R12, R3, 0x4, R10 ;  /* 0x00000004030c7825 */ /* 0x000fc600078e020a */
[----:B------:R-:W4:Y:S04]  /*0610*/  LDG.E R22, desc[UR4][R10.64] ;  /* 0x000000040a167981 */ /* 0x000f28000c1e1900 */
[----:B------:R-:W4:Y:S04]  /*0620*/  LDG.E R18, desc[UR4][R4.64+0x8] ;  /* 0x0000080404127981 */ /* 0x000f28000c1e1900 */
[----:B------:R-:W5:Y:S04]  /*0630*/  LDG.E R26, desc[UR4][R4.64+0xc] ;  /* 0x00000c04041a7981 */ /* 0x000f68000c1e1900 */
[----:B------:R-:W5:Y:S01]  /*0640*/  LDG.E R12, desc[UR4][R12.64] ;  /* 0x000000040c0c7981 */ /* 0x000f62000c1e1900 */
[----:B------:R-:W-:Y:S01]  /*0650*/  IADD3 R21, PT, PT, R21, 0x4, RZ ;  /* 0x0000000415157810 */ /* 0x000fe20007ffe0ff */
[----:B---3--:R-:W-:-:S04]  /*0660*/  FFMA R24, R15, R6, R24 ;  /* 0x000000060f187223 */ /* 0x008fc80000000018 */
[----:B--2---:R-:W-:-:S04]  /*0670*/  FFMA R17, R17, R8, R24 ;  /* 0x0000000811117223 */ /* 0x004fc80000000018 */
[----:B----4-:R-:W-:-:S04]  /*0680*/  FFMA R17, R18, R22, R17 ;  /* 0x0000001612117223 */ /* 0x010fc80000000011 */
[----:B-----5:R-:W-:-:S07]  /*0690*/  FFMA R24, R26, R12, R17 ;  /* 0x0000000c1a187223 */ /* 0x020fce0000000011 */
.L_x_3:
[----:B------:R-:W-:Y:S05]  /*06a0*/  @!P0 BRA `(.L_x_0) ;  /* 0x00000000007c8947 */ /* 0x000fea0003800000 */
[----:B------:R-:W-:Y:S01]  /*06b0*/  ISETP.NE.AND P1, PT, R16, 0x1, PT ;  /* 0x000000011000780c */ /* 0x000fe20003f25270 */
[----:B------:R-:W0:Y:S01]  /*06c0*/  LDC.64 R12, c[0x0][0x390] ;  /* 0x0000e400ff0c7b82 */ /* 0x000e220000000a00 */
[----:B------:R-:W-:-:S04]  /*06d0*/  LOP3.LUT R2, R2, 0x1, RZ, 0xc0, !PT ;  /* 0x0000000102027812 */ /* 0x000fc800078ec0ff */
[----:B------:R-:W-:-:S03]  /*06e0*/  ISETP.NE.U32.AND P0, PT, R2, 0x1, PT ;  /* 0x000000010200780c */ /* 0x000fc60003f05070 */
[----:B------:R-:W1:Y:S04]  /*06f0*/  LDC.64 R10, c[0x0][0x398] ;  /* 0x0000e600ff0a7b82 */ /* 0x000e680000000a00 */
[CC--:B------:R-:W-:Y:S02]  /*0700*/  @P1 IADD3 R15, PT, PT, R20.reuse, R21.reuse, RZ ;  /* 0x00000015140f1210 */ /* 0x0c0fe40007ffe0ff */
[----:B------:R-:W-:Y:S02]  /*0710*/  @P1 IADD3 R2, P2, PT, R20, R21, RZ ;  /* 0x0000001514021210 */ /* 0x000fe40007f5e0ff */
[----:B------:R-:W2:Y:S02]  /*0720*/  @P1 LDC.64 R4, c[0x0][0x390] ;  /* 0x0000e400ff041b82 */ /* 0x000ea40000000a00 */
[----:B------:R-:W-:-:S06]  /*0730*/  @P1 IADD3.X R14, PT, PT, RZ, RZ, RZ, P2, !PT ;  /* 0x000000ffff0e1210 */ /* 0x000fcc00017fe4ff */
[----:B------:R-:W3:Y:S01]  /*0740*/  LDC.64 R6, c[0x0][0x390] ;  /* 0x0000e400ff067b82 */ /* 0x000ee20000000a00 */
[----:B0-----:R-:W-:-:S04]  /*0750*/  @P1 IMAD.WIDE.U32 R12, R15, 0x4, R12 ;  /* 0x000000040f0c1825 */ /* 0x001fc800078e000c */
[C---:B------:R-:W-:Y:S01]  /*0760*/  @P1 IMAD R15, R21.reuse, R3, R0 ;  /* 0x00000003150f1224 */ /* 0x040fe200078e0200 */
[----:B------:R-:W-:Y:S01]  /*0770*/  @P1 IADD3 R21, PT, PT, R21, 0x2, RZ ;  /* 0x0000000215151810 */ /* 0x000fe20007ffe0ff */
[----:B------:R-:W4:Y:S01]  /*0780*/  @P1 LDG.E R13, desc[UR4][R12.64] ;  /* 0x000000040c0d1981 */ /* 0x000f22000c1e1900 */
[----:B------:R-:W0:Y:S01]  /*0790*/  LDC.64 R8, c[0x0][0x398] ;  /* 0x0000e600ff087b82 */ /* 0x000e220000000a00 */
[----:B-1----:R-:W-:Y:S01]  /*07a0*/  @P1 IMAD.WIDE R10, R15, 0x4, R10 ;  /* 0x000000040f0a1825 */ /* 0x002fe200078e020a */
[----:B------:R-:W-:Y:S02]  /*07b0*/  @!P0 IADD3 R17, PT, PT, R20, R21, RZ ;  /* 0x0000001514118210 */ /* 0x000fe40007ffe0ff */
[----:B--2---:R-:W-:Y:S01]  /*07c0*/  @P1 LEA R4, P2, R2, R4, 0x2 ;  /* 0x0000000402041211 */ /* 0x004fe200078410ff */
[----:B------:R-:W-:-:S03]  /*07d0*/  @!P0 IMAD R21, R21, R3, R0 ;  /* 0x0000000315158224 */ /* 0x000fc600078e0200 */
[----:B------:R-:W-:Y:S01]  /*07e0*/  @P1 LEA.HI.X R5, R2, R5, R14, 0x2, P2 ;  /* 0x0000000502051211 */ /* 0x000fe200010f140e */
[----:B------:R-:W-:Y:S01]  /*07f0*/  @P1 IMAD.WIDE R14, R3, 0x4, R10 ;  /* 0x00000004030e1825 */ /* 0x000fe200078e020a */
[----:B------:R-:W4:Y:S03]  /*0800*/  @P1 LDG.E R2, desc[UR4][R10.64] ;  /* 0x000000040a021981 */ /* 0x000f26000c1e1900 */
[----:B---3--:R-:W-:Y:S01]  /*0810*/  @!P0 IMAD.WIDE.U32 R6, R17, 0x4, R6 ;  /* 0x0000000411068825 */ /* 0x008fe200078e0006 */
[----:B------:R-:W2:Y:S04]  /*0820*/  @P1 LDG.E R5, desc[UR4][R4.64+0x4] ;  /* 0x0000040404051981 */ /* 0x000ea8000c1e1900 */
[----:B------:R-:W2:Y:S01]  /*0830*/  @P1 LDG.E R14, desc[UR4][R14.64] ;  /* 0x000000040e0e1981 */ /* 0x000ea2000c1e1900 */
[----:B0-----:R-:W-:-:S03]  /*0840*/  @!P0 IMAD.WIDE R8, R21, 0x4, R8 ;  /* 0x0000000415088825 */ /* 0x001fc600078e0208 */
[----:B------:R-:W3:Y:S04]  /*0850*/  @!P0 LDG.E R7, desc[UR4][R6.64] ;  /* 0x0000000406078981 */ /* 0x000ee8000c1e1900 */
[----:B------:R-:W3:Y:S01]  /*0860*/  @!P0 LDG.E R8, desc[UR4][R8.64] ;  /* 0x0000000408088981 */ /* 0x000ee2000c1e1900 */
[----:B----4-:R-:W-:-:S04]  /*0870*/  @P1 FFMA R2, R13, R2, R24 ;  /* 0x000000020d021223 */ /* 0x010fc80000000018 */
[----:B--2---:R-:W-:-:S04]  /*0880*/  @P1 FFMA R24, R5, R14, R2 ;  /* 0x0000000e05181223 */ /* 0x004fc80000000002 */
[----:B---3--:R-:W-:-:S07]  /*0890*/  @!P0 FFMA R24, R7, R8, R24 ;  /* 0x0000000807188223 */ /* 0x008fce0000000018 */
.L_x_0:
[----:B------:R-:W0:Y:S01]  /*08a0*/  LDC.64 R4, c[0x0][0x3a0] ;  /* 0x0000e800ff047b82 */ /* 0x000e220000000a00 */
[----:B------:R-:W-:-:S04]  /*08b0*/  IMAD R3, R19, R3, R0 ;  /* 0x0000000313037224 */ /* 0x000fc800078e0200 */
[----:B0-----:R-:W-:-:S05]  /*08c0*/  IMAD.WIDE R2, R3, 0x4, R4 ;  /* 0x0000000403027825 */ /* 0x001fca00078e0204 */
[----:B------:R-:W-:Y:S01]  /*08d0*/  STG.E desc[UR4][R2.64], R24 ;  /* 0x0000001802007986 */ /* 0x000fe2000c101904 */
[----:B------:R-:W-:Y:S05]  /*08e0*/  EXIT ;  /* 0x000000000000794d */ /* 0x000fea0003800000 */
.L_x_4:
[----:B------:R-:W-:-:S00]  /*08f0*/  BRA `(.L_x_4) ;  /* 0xfffffffc00fc7947 */ /* 0x000fc0000383ffff */
[----:B------:R-:W-:-:S00]  /*0900*/  NOP ;  /* 0x0000000000007918 */ /* 0x000fc00000000000 */
[----:B------:R-:W-:-:S00]  /*0910*/  NOP ;  /* 0x0000000000007918 */ /* 0x000fc00000000000 */
[----:B------:R-:W-:-:S00]  /*0920*/  NOP ;  /* 0x0000000000007918 */ /* 0x000fc00000000000 */
[----:B------:R-:W-:-:S00]  /*0930*/  NOP ;  /* 0x0000000000007918 */ /* 0x000fc00000000000 */
[----:B------:R-:W-:-:S00]  /*0940*/  NOP ;  /* 0x0000000000007918 */ /* 0x000fc00000000000 */
[----:B------:R-:W-:-:S00]  /*0950*/  NOP ;  /* 0x0000000000007918 */ /* 0x000fc00000000000 */
[----:B------:R-:W-:-:S00]  /*0960*/  NOP ;  /* 0x0000000000007918 */ /* 0x000fc00000000000 */
[----:B------:R-:W-:-:S00]  /*0970*/  NOP ;  /* 0x0000000000007918 */ /* 0x000fc00000000000 */
.L_x_5:


//--------------------- .nv.shared.reserved.0     --------------------------
	.section	.nv.shared.reserved.0,"aw",@nobits
	.weak		__nv_reservedSMEM_offset_0_alias
	.size		__nv_reservedSMEM_offset_0_alias, 0, 64
	.other		__nv_reservedSMEM_offset_0_alias,@"STO_CUDA_RESERVED_SHARED STV_DEFAULT"
__nv_reservedSMEM_offset_0_alias:
	.zero		0
	.zero		64


//--------------------- .nv.constant0._Z8Kernel01iiiPfS_S_ --------------------------
	.section	.nv.constant0._Z8Kernel01iiiPfS_S_,"a",@progbits
	.sectionflags	@""
	.align	4
.nv.constant0._Z8Kernel01iiiPfS_S_:
	.zero		936


//--------------------- SYMBOLS --------------------------

	.type		.nv.reservedSmem.offset0,@object
	.size		.nv.reservedSmem.offset0,0x4
